	.headerflags	@"EF_CUDA_TEXMODE_UNIFIED EF_CUDA_64BIT_ADDRESS EF_CUDA_ACCELERATORS EF_CUDA_SM90 EF_CUDA_VIRTUAL_SM(EF_CUDA_SM90)"
	.elftype	@"ET_EXEC"


//--------------------- .nv.info                  --------------------------
	.section	.nv.info,"",@"SHT_CUDA_INFO"
	.align	4


	//----- nvinfo : EIATTR_REGCOUNT
	.align		4
        /*0000*/ 	.byte	0x04, 0x2f
        /*0002*/ 	.short	(.L_1 - .L_0)
	.align		4
.L_0:
        /*0004*/ 	.word	index@(triton_poi_fused_convolution_12)
        /*0008*/ 	.word	0x0000001c


	//----- nvinfo : EIATTR_MIN_STACK_SIZE
	.align		4
.L_1:
        /*000c*/ 	.byte	0x04, 0x12
        /*000e*/ 	.short	(.L_3 - .L_2)
	.align		4
.L_2:
        /*0010*/ 	.word	index@(triton_poi_fused_convolution_12)
        /*0014*/ 	.word	0x00000000


	//----- nvinfo : EIATTR_FRAME_SIZE
	.align		4
.L_3:
        /*0018*/ 	.byte	0x04, 0x11
        /*001a*/ 	.short	(.L_5 - .L_4)
	.align		4
.L_4:
        /*001c*/ 	.word	index@(triton_poi_fused_convolution_12)
        /*0020*/ 	.word	0x00000000


	//----- nvinfo : EIATTR_MIN_STACK_SIZE
	.align		4
.L_5:
        /*0024*/ 	.byte	0x04, 0x12
        /*0026*/ 	.short	(.L_7 - .L_6)
	.align		4
.L_6:
        /*0028*/ 	.word	index@(triton_poi_fused_convolution_12)
        /*002c*/ 	.word	0x00000000
.L_7:


//--------------------- .nv.info.triton_poi_fused_convolution_12 --------------------------
	.section	.nv.info.triton_poi_fused_convolution_12,"",@"SHT_CUDA_INFO"
	.sectionflags	@""
	.align	4


	//----- nvinfo : EIATTR_CUDA_API_VERSION
	.align		4
        /*0000*/ 	.byte	0x04, 0x37
        /*0002*/ 	.short	(.L_9 - .L_8)
.L_8:
        /*0004*/ 	.word	0x0000007c


	//----- nvinfo : EIATTR_KPARAM_INFO
	.align		4
.L_9:
        /*0008*/ 	.byte	0x04, 0x17
        /*000a*/ 	.short	(.L_11 - .L_10)
.L_10:
        /*000c*/ 	.word	0x00000000
        /*0010*/ 	.short	0x0004
        /*0012*/ 	.short	0x001c
        /*0014*/ 	.byte	0x00, 0xf0, 0x11, 0x00


	//----- nvinfo : EIATTR_KPARAM_INFO
	.align		4
.L_11:
        /*0018*/ 	.byte	0x04, 0x17
        /*001a*/ 	.short	(.L_13 - .L_12)
.L_12:
        /*001c*/ 	.word	0x00000000
        /*0020*/ 	.short	0x0003
        /*0022*/ 	.short	0x0018
        /*0024*/ 	.byte	0x00, 0xf0, 0x11, 0x00


	//----- nvinfo : EIATTR_KPARAM_INFO
	.align		4
.L_13:
        /*0028*/ 	.byte	0x04, 0x17
        /*002a*/ 	.short	(.L_15 - .L_14)
.L_14:
        /*002c*/ 	.word	0x00000000
        /*0030*/ 	.short	0x0002
        /*0032*/ 	.short	0x0010
        /*0034*/ 	.byte	0x00, 0xf4, 0x21, 0x00


	//----- nvinfo : EIATTR_KPARAM_INFO
	.align		4
.L_15:
        /*0038*/ 	.byte	0x04, 0x17
        /*003a*/ 	.short	(.L_17 - .L_16)
.L_16:
        /*003c*/ 	.word	0x00000000
        /*0040*/ 	.short	0x0001
        /*0042*/ 	.short	0x0008
        /*0044*/ 	.byte	0x00, 0xf4, 0x21, 0x00


	//----- nvinfo : EIATTR_KPARAM_INFO
	.align		4
.L_17:
        /*0048*/ 	.byte	0x04, 0x17
        /*004a*/ 	.short	(.L_19 - .L_18)
.L_18:
        /*004c*/ 	.word	0x00000000
        /*0050*/ 	.short	0x0000
        /*0052*/ 	.short	0x0000
        /*0054*/ 	.byte	0x00, 0xf4, 0x21, 0x00


	//----- nvinfo : EIATTR_SPARSE_MMA_MASK
	.align		4
.L_19:
        /*0058*/ 	.byte	0x03, 0x50
        /*005a*/ 	.short	0x0000


	//----- nvinfo : EIATTR_MAXREG_COUNT
	.align		4
        /*005c*/ 	.byte	0x03, 0x1b
        /*005e*/ 	.short	0x00ff


	//----- nvinfo : EIATTR_EXIT_INSTR_OFFSETS
	.align		4
        /*0060*/ 	.byte	0x04, 0x1c
        /*0062*/ 	.short	(.L_21 - .L_20)


	//   ....[0]....
.L_20:
        /*0064*/ 	.word	0x000005b0


	//   ....[1]....
        /*0068*/ 	.word	0x00000640


	//----- nvinfo : EIATTR_REQNTID
	.align		4
.L_21:
        /*006c*/ 	.byte	0x04, 0x10
        /*006e*/ 	.short	(.L_23 - .L_22)
.L_22:
        /*0070*/ 	.word	0x00000080
        /*0074*/ 	.word	0x00000001
        /*0078*/ 	.word	0x00000001


	//----- nvinfo : EIATTR_CBANK_PARAM_SIZE
	.align		4
.L_23:
        /*007c*/ 	.byte	0x03, 0x19
        /*007e*/ 	.short	0x0020


	//----- nvinfo : EIATTR_PARAM_CBANK
	.align		4
        /*0080*/ 	.byte	0x04, 0x0a
        /*0082*/ 	.short	(.L_25 - .L_24)
	.align		4
.L_24:
        /*0084*/ 	.word	index@(.nv.constant0.triton_poi_fused_convolution_12)
        /*0088*/ 	.short	0x0210
        /*008a*/ 	.short	0x0020


	//----- nvinfo : EIATTR_SW_WAR
	.align		4
.L_25:
        /*008c*/ 	.byte	0x04, 0x36
        /*008e*/ 	.short	(.L_27 - .L_26)
.L_26:
        /*0090*/ 	.word	0x00000008
.L_27:


//--------------------- .nv.callgraph             --------------------------
	.section	.nv.callgraph,"",@"SHT_CUDA_CALLGRAPH"
	.align	4
	.sectionentsize	8
	.align		4
        /*0000*/ 	.word	0x00000000
	.align		4
        /*0004*/ 	.word	0xffffffff
	.align		4
        /*0008*/ 	.word	0x00000000
	.align		4
        /*000c*/ 	.word	0xfffffffe
	.align		4
        /*0010*/ 	.word	0x00000000
	.align		4
        /*0014*/ 	.word	0xfffffffd
	.align		4
        /*0018*/ 	.word	0x00000000
	.align		4
        /*001c*/ 	.word	0xfffffffc


//--------------------- .text.triton_poi_fused_convolution_12 --------------------------
	.section	.text.triton_poi_fused_convolution_12,"ax",@progbits
	.sectionflags	@"SHF_BARRIERS=1"
	.align	128
        .global         triton_poi_fused_convolution_12
        .type           triton_poi_fused_convolution_12,@function
        .size           triton_poi_fused_convolution_12,(.L_x_1 - triton_poi_fused_convolution_12)
        .other          triton_poi_fused_convolution_12,@"STO_CUDA_ENTRY STV_DEFAULT"
triton_poi_fused_convolution_12:
.text.triton_poi_fused_convolution_12:
[----:B------:R-:W0:Y:S02]  /*0000*/  LDC R1, c[0x0][0x28] ;  /* 0x00000a00ff017b82 */ /* 0x000e240000000800 */
[----:B------:R-:W1:Y:S01]  /*0010*/  S2R R0, SR_CTAID.Y ;  /* 0x0000000000007919 */ /* 0x000e620000002600 */
[----:B------:R-:W2:Y:S01]  /*0020*/  LDC.64 R18, c[0x0][0x210] ;  /* 0x00008400ff127b82 */ /* 0x000ea20000000a00 */
[----:B------:R-:W-:Y:S01]  /*0030*/  CS2R R10, SRZ ;  /* 0x00000000000a7805 */ /* 0x000fe2000001ff00 */
[----:B------:R-:W-:Y:S01]  /*0040*/  ULDC.64 UR6, c[0x0][0x208] ;  /* 0x0000820000067ab9 */ /* 0x000fe20000000a00 */
[----:B------:R-:W3:Y:S01]  /*0050*/  S2R R16, SR_TID.X ;  /* 0x0000000000107919 */ /* 0x000ee20000002100 */
[----:B------:R-:W4:Y:S01]  /*0060*/  S2R R17, SR_CTAID.X ;  /* 0x0000000000117919 */ /* 0x000f220000002500 */
[----:B-1----:R-:W-:Y:S01]  /*0070*/  IMAD.SHL.U32 R3, R0, 0x20, RZ ;  /* 0x0000002000037824 */ /* 0x002fe200078e00ff */
[----:B------:R-:W-:Y:S01]  /*0080*/  SHF.R.S32.HI R5, RZ, 0x1a, R0 ;  /* 0x0000001aff057819 */ /* 0x000fe20000011400 */
[----:B---3--:R-:W-:-:S03]  /*0090*/  IMAD.SHL.U32 R2, R16, 0x4, RZ ;  /* 0x0000000410027824 */ /* 0x008fc600078e00ff */
[----:B------:R-:W-:Y:S02]  /*00a0*/  SGXT R5, R5, 0x1 ;  /* 0x000000010505781a */ /* 0x000fe40000000200 */
[----:B------:R-:W-:Y:S01]  /*00b0*/  SHF.R.U32.HI R8, RZ, 0x3, R16 ;  /* 0x00000003ff087819 */ /* 0x000fe20000011610 */
[----:B----4-:R-:W-:Y:S01]  /*00c0*/  IMAD.SHL.U32 R17, R17, 0x20, RZ ;  /* 0x0000002011117824 */ /* 0x010fe200078e00ff */
[----:B------:R-:W-:-:S04]  /*00d0*/  LOP3.LUT R0, R3, 0x1c, R2, 0xf8, !PT ;  /* 0x0000001c03007812 */ /* 0x000fc800078ef802 */
[----:B------:R-:W-:Y:S02]  /*00e0*/  LEA.HI R6, R5, R0, RZ, 0x8 ;  /* 0x0000000005067211 */ /* 0x000fe400078f40ff */
[----:B------:R-:W1:Y:S02]  /*00f0*/  LDC.64 R4, c[0x0][0x218] ;  /* 0x00008600ff047b82 */ /* 0x000e640000000a00 */
[----:B------:R-:W-:Y:S02]  /*0100*/  LOP3.LUT R7, R6, 0xffffff00, RZ, 0xc0, !PT ;  /* 0xffffff0006077812 */ /* 0x000fe400078ec0ff */
[----:B------:R-:W-:-:S03]  /*0110*/  SHF.R.S32.HI R6, RZ, 0x8, R6 ;  /* 0x00000008ff067819 */ /* 0x000fc60000011406 */
[----:B------:R-:W-:Y:S01]  /*0120*/  IMAD.IADD R13, R0, 0x1, -R7 ;  /* 0x00000001000d7824 */ /* 0x000fe200078e0a07 */
[----:B------:R-:W-:-:S03]  /*0130*/  SGXT.U32 R0, R8, 0x4 ;  /* 0x000000040800781a */ /* 0x000fc60000000000 */
[----:B------:R-:W-:Y:S01]  /*0140*/  IMAD R8, R6, 0x2400, R13 ;  /* 0x0000240006087824 */ /* 0x000fe200078e020d */
[----:B------:R-:W-:Y:S02]  /*0150*/  LOP3.LUT R6, R17, R0, RZ, 0xfc, !PT ;  /* 0x0000000011067212 */ /* 0x000fe400078efcff */
[----:B------:R-:W-:Y:S02]  /*0160*/  LOP3.LUT R7, R17, 0x10, R0, 0xfe, !PT ;  /* 0x0000001011077812 */ /* 0x000fe400078efe00 */
[C---:B------:R-:W-:Y:S01]  /*0170*/  ISETP.GE.AND P0, PT, R6.reuse, 0x24, PT ;  /* 0x000000240600780c */ /* 0x040fe20003f06270 */
[--C-:B------:R-:W-:Y:S01]  /*0180*/  IMAD R21, R6, 0x100, R8.reuse ;  /* 0x0000010006157824 */ /* 0x100fe200078e0208 */
[C---:B------:R-:W-:Y:S01]  /*0190*/  ISETP.GE.AND P1, PT, R7.reuse, 0x24, PT ;  /* 0x000000240700780c */ /* 0x040fe20003f26270 */
[----:B------:R-:W-:Y:S01]  /*01a0*/  IMAD R9, R7, 0x100, R8 ;  /* 0x0000010007097824 */ /* 0x000fe200078e0208 */
[----:B------:R-:W-:Y:S01]  /*01b0*/  CS2R R6, SRZ ;  /* 0x0000000000067805 */ /* 0x000fe2000001ff00 */
[----:B--2---:R-:W-:-:S04]  /*01c0*/  IMAD.WIDE R20, R21, 0x4, R18 ;  /* 0x0000000415147825 */ /* 0x004fc800078e0212 */
[----:B-1----:R-:W-:Y:S01]  /*01d0*/  IMAD.WIDE R12, R13, 0x4, R4 ;  /* 0x000000040d0c7825 */ /* 0x002fe200078e0204 */
[----:B------:R-:W-:-:S03]  /*01e0*/  CS2R R4, SRZ ;  /* 0x0000000000047805 */ /* 0x000fc6000001ff00 */
[----:B------:R-:W-:Y:S01]  /*01f0*/  IMAD.WIDE R18, R9, 0x4, R18 ;  /* 0x0000000409127825 */ /* 0x000fe200078e0212 */
[----:B------:R-:W-:Y:S01]  /*0200*/  CS2R R8, SRZ ;  /* 0x0000000000087805 */ /* 0x000fe2000001ff00 */
[----:B------:R-:W2:Y:S04]  /*0210*/  LDG.E.EL.128 R12, desc[UR6][R12.64] ;  /* 0x000000060c0c7981 */ /* 0x000ea8000c2e1d00 */
[----:B------:R1:W2:Y:S04]  /*0220*/  @!P0 LDG.E.EL.128 R4, desc[UR6][R20.64] ;  /* 0x0000000614048981 */ /* 0x0002a8000c2e1d00 */
[----:B------:R3:W4:Y:S01]  /*0230*/  @!P1 LDG.E.EL.128 R8, desc[UR6][R18.64] ;  /* 0x0000000612089981 */ /* 0x000722000c2e1d00 */
[----:B------:R-:W5:Y:S01]  /*0240*/  S2UR UR5, SR_CgaCtaId ;  /* 0x00000000000579c3 */ /* 0x000f620000008800 */
[----:B------:R-:W-:Y:S01]  /*0250*/  IMAD.SHL.U32 R22, R16, 0x80, RZ ;  /* 0x0000008010167824 */ /* 0x000fe200078e00ff */
[----:B------:R-:W-:-:S04]  /*0260*/  UMOV UR4, 0x400 ;  /* 0x0000040000047882 */ /* 0x000fc80000000000 */
[----:B------:R-:W-:-:S04]  /*0270*/  LOP3.LUT R23, R22, 0x380, RZ, 0xc0, !PT ;  /* 0x0000038016177812 */ /* 0x000fc800078ec0ff */
[C---:B------:R-:W-:Y:S02]  /*0280*/  LOP3.LUT R24, R23.reuse, 0x20, RZ, 0xfc, !PT ;  /* 0x0000002017187812 */ /* 0x040fe400078efcff */
[C---:B------:R-:W-:Y:S02]  /*0290*/  LOP3.LUT R25, R23.reuse, 0x40, RZ, 0xfc, !PT ;  /* 0x0000004017197812 */ /* 0x040fe400078efcff */
[C---:B-1----:R-:W-:Y:S02]  /*02a0*/  LOP3.LUT R20, R23.reuse, 0x60, RZ, 0xfc, !PT ;  /* 0x0000006017147812 */ /* 0x042fe400078efcff */
[----:B------:R-:W-:Y:S01]  /*02b0*/  LOP3.LUT R22, R23, R0, RZ, 0xfc, !PT ;  /* 0x0000000017167212 */ /* 0x000fe200078efcff */
[----:B-----5:R-:W-:-:S06]  /*02c0*/  UPRMT UR4, UR5, 0x654, UR4 ;  /* 0x0000065405047896 */ /* 0x020fcc0008000004 */
[----:B------:R-:W-:Y:S02]  /*02d0*/  LEA.HI R21, R23, UR4, RZ, 0x1d ;  /* 0x0000000417157c11 */ /* 0x000fe4000f8fe8ff */
[----:B---3--:R-:W-:Y:S02]  /*02e0*/  LEA.HI R19, R24, UR4, RZ, 0x1d ;  /* 0x0000000418137c11 */ /* 0x008fe4000f8fe8ff */
[----:B------:R-:W-:Y:S02]  /*02f0*/  LEA.HI R25, R25, UR4, RZ, 0x1d ;  /* 0x0000000419197c11 */ /* 0x000fe4000f8fe8ff */
[----:B------:R-:W-:Y:S01]  /*0300*/  LEA.HI R23, R20, UR4, RZ, 0x1d ;  /* 0x0000000414177c11 */ /* 0x000fe2000f8fe8ff */
[C---:B------:R-:W-:Y:S02]  /*0310*/  IMAD R21, R22.reuse, 0x4, R21 ;  /* 0x0000000416157824 */ /* 0x040fe400078e0215 */
[C---:B------:R-:W-:Y:S02]  /*0320*/  IMAD R18, R22.reuse, 0x4, R19 ;  /* 0x0000000416127824 */ /* 0x040fe400078e0213 */
[----:B------:R-:W-:-:S02]  /*0330*/  IMAD R20, R22, 0x4, R25 ;  /* 0x0000000416147824 */ /* 0x000fc400078e0219 */
[----:B------:R-:W-:Y:S01]  /*0340*/  IMAD R19, R22, 0x4, R23 ;  /* 0x0000000416137824 */ /* 0x000fe200078e0217 */
[----:B------:R-:W-:-:S04]  /*0350*/  SHF.R.U32.HI R16, RZ, 0x1, R16 ;  /* 0x00000001ff107819 */ /* 0x000fc80000011610 */
[----:B------:R-:W-:Y:S02]  /*0360*/  LOP3.LUT R16, R16, 0x3c, RZ, 0xc0, !PT ;  /* 0x0000003c10107812 */ /* 0x000fe400078ec0ff */
[----:B------:R-:W-:-:S04]  /*0370*/  LOP3.LUT R17, R17, 0x1c, R2, 0xf8, !PT ;  /* 0x0000001c11117812 */ /* 0x000fc800078ef802 */
[----:B------:R-:W-:Y:S01]  /*0380*/  ISETP.GE.AND P0, PT, R17, 0x24, PT ;  /* 0x000000241100780c */ /* 0x000fe20003f06270 */
[C---:B--2---:R-:W-:Y:S01]  /*0390*/  FADD R4, R12.reuse, R4 ;  /* 0x000000040c047221 */ /* 0x044fe20000000000 */
[C---:B------:R-:W-:Y:S01]  /*03a0*/  FADD R5, R13.reuse, R5 ;  /* 0x000000050d057221 */ /* 0x040fe20000000000 */
[----:B----4-:R-:W-:Y:S01]  /*03b0*/  FADD R13, R13, R9 ;  /* 0x000000090d0d7221 */ /* 0x010fe20000000000 */
[----:B------:R-:W-:Y:S01]  /*03c0*/  FADD R12, R12, R8 ;  /* 0x000000080c0c7221 */ /* 0x000fe20000000000 */
[C---:B------:R-:W-:Y:S01]  /*03d0*/  FADD R9, R14.reuse, R6 ;  /* 0x000000060e097221 */ /* 0x040fe20000000000 */
[C---:B------:R-:W-:Y:S01]  /*03e0*/  FADD R8, R15.reuse, R7 ;  /* 0x000000070f087221 */ /* 0x040fe20000000000 */
[----:B------:R-:W-:Y:S01]  /*03f0*/  STS [R21], R4 ;  /* 0x0000000415007388 */ /* 0x000fe20000000800 */
[----:B------:R-:W-:Y:S01]  /*0400*/  FADD R23, R14, R10 ;  /* 0x0000000a0e177221 */ /* 0x000fe20000000000 */
[----:B------:R-:W-:Y:S02]  /*0410*/  FADD R14, R15, R11 ;  /* 0x0000000b0f0e7221 */ /* 0x000fe40000000000 */
[----:B------:R-:W-:Y:S04]  /*0420*/  STS [R18+0x80], R5 ;  /* 0x0000800512007388 */ /* 0x000fe80000000800 */
[----:B------:R-:W-:Y:S04]  /*0430*/  STS [R20+0x100], R9 ;  /* 0x0001000914007388 */ /* 0x000fe80000000800 */
[----:B------:R1:W-:Y:S04]  /*0440*/  STS [R19+0x180], R8 ;  /* 0x0001800813007388 */ /* 0x0003e80000000800 */
[----:B------:R2:W-:Y:S04]  /*0450*/  STS [R21+0x40], R12 ;  /* 0x0000400c15007388 */ /* 0x0005e80000000800 */
[----:B------:R3:W-:Y:S01]  /*0460*/  STS [R18+0xc0], R13 ;  /* 0x0000c00d12007388 */ /* 0x0007e20000000800 */
[----:B------:R-:W-:Y:S01]  /*0470*/  LOP3.LUT R10, R2, 0x1fc, RZ, 0xc0, !PT ;  /* 0x000001fc020a7812 */ /* 0x000fe200078ec0ff */
[----:B------:R-:W-:Y:S01]  /*0480*/  VIADD R7, R16, UR4 ;  /* 0x0000000410077c36 */ /* 0x000fe20008000000 */
[----:B-1----:R-:W1:Y:S01]  /*0490*/  LDC.64 R8, c[0x0][0x220] ;  /* 0x00008800ff087b82 */ /* 0x002e620000000a00 */
[----:B------:R-:W-:Y:S04]  /*04a0*/  STS [R20+0x140], R23 ;  /* 0x0001401714007388 */ /* 0x000fe80000000800 */
[----:B------:R-:W-:Y:S01]  /*04b0*/  STS [R19+0x1c0], R14 ;  /* 0x0001c00e13007388 */ /* 0x000fe20000000800 */
[----:B------:R-:W-:-:S02]  /*04c0*/  IMAD R11, R10, 0x4, R7 ;  /* 0x000000040a0b7824 */ /* 0x000fc400078e0207 */
[----:B------:R-:W-:Y:S06]  /*04d0*/  BAR.SYNC.DEFER_BLOCKING 0x0 ;  /* 0x0000000000007b1d */ /* 0x000fec0000010000 */
[----:B------:R-:W-:Y:S04]  /*04e0*/  LDS R4, [R11] ;  /* 0x000000000b047984 */ /* 0x000fe80000000800 */
[----:B------:R-:W-:Y:S04]  /*04f0*/  LDS R5, [R11+0x4] ;  /* 0x000004000b057984 */ /* 0x000fe80000000800 */
[----:B------:R-:W-:Y:S04]  /*0500*/  LDS R6, [R11+0x8] ;  /* 0x000008000b067984 */ /* 0x000fe80000000800 */
[----:B------:R-:W4:Y:S01]  /*0510*/  LDS R7, [R11+0xc] ;  /* 0x00000c000b077984 */ /* 0x000f220000000800 */
[----:B--2---:R-:W-:-:S02]  /*0520*/  LOP3.LUT R12, R10, 0x200, RZ, 0xfc, !PT ;  /* 0x000002000a0c7812 */ /* 0x004fc400078efcff */
[----:B------:R-:W-:Y:S02]  /*0530*/  LOP3.LUT R2, R3, R0, RZ, 0xfc, !PT ;  /* 0x0000000003027212 */ /* 0x000fe400078efcff */
[----:B------:R-:W-:-:S03]  /*0540*/  SHF.R.U32.HI R12, RZ, 0x3, R12 ;  /* 0x00000003ff0c7819 */ /* 0x000fc6000001160c */
[----:B---3--:R-:W-:Y:S01]  /*0550*/  IMAD R13, R2, 0x24, R17 ;  /* 0x00000024020d7824 */ /* 0x008fe200078e0211 */
[----:B------:R-:W-:-:S03]  /*0560*/  LOP3.LUT R2, R12, 0x7c, RZ, 0xc0, !PT ;  /* 0x0000007c0c027812 */ /* 0x000fc600078ec0ff */
[----:B-1----:R-:W-:-:S04]  /*0570*/  IMAD.WIDE R12, R13, 0x4, R8 ;  /* 0x000000040d0c7825 */ /* 0x002fc800078e0208 */
[----:B------:R-:W-:-:S04]  /*0580*/  VIADD R15, R2, UR4 ;  /* 0x00000004020f7c36 */ /* 0x000fc80008000000 */
[----:B------:R-:W-:Y:S01]  /*0590*/  IMAD R15, R10, 0x4, R15 ;  /* 0x000000040a0f7824 */ /* 0x000fe200078e020f */
[----:B----4-:R1:W-:Y:S01]  /*05a0*/  @!P0 STG.E.128 desc[UR6][R12.64], R4 ;  /* 0x000000040c008986 */ /* 0x0103e2000c101d06 */
[----:B------:R-:W-:Y:S05]  /*05b0*/  @P0 EXIT ;  /* 0x000000000000094d */ /* 0x000fea0003800000 */
[----:B-1----:R-:W-:Y:S01]  /*05c0*/  LDS R4, [R15+0x800] ;  /* 0x000800000f047984 */ /* 0x002fe20000000800 */
[----:B------:R-:W-:-:S03]  /*05d0*/  LOP3.LUT R0, R3, 0x10, R0, 0xfe, !PT ;  /* 0x0000001003007812 */ /* 0x000fc600078efe00 */
[----:B------:R-:W-:Y:S02]  /*05e0*/  LDS R5, [R15+0x804] ;  /* 0x000804000f057984 */ /* 0x000fe40000000800 */
[----:B------:R-:W-:Y:S02]  /*05f0*/  IMAD R17, R0, 0x24, R17 ;  /* 0x0000002400117824 */ /* 0x000fe400078e0211 */
[----:B------:R-:W-:Y:S02]  /*0600*/  LDS R6, [R15+0x808] ;  /* 0x000808000f067984 */ /* 0x000fe40000000800 */
[----:B------:R-:W-:Y:S02]  /*0610*/  IMAD.WIDE R8, R17, 0x4, R8 ;  /* 0x0000000411087825 */ /* 0x000fe400078e0208 */
[----:B------:R-:W0:Y:S04]  /*0620*/  LDS R7, [R15+0x80c] ;  /* 0x00080c000f077984 */ /* 0x000e280000000800 */
[----:B0-----:R-:W-:Y:S01]  /*0630*/  STG.E.128 desc[UR6][R8.64], R4 ;  /* 0x0000000408007986 */ /* 0x001fe2000c101d06 */
[----:B------:R-:W-:Y:S05]  /*0640*/  EXIT ;  /* 0x000000000000794d */ /* 0x000fea0003800000 */
.L_x_0:
[----:B------:R-:W-:-:S00]  /*0650*/  BRA `(.L_x_0) ;  /* 0xfffffffc00fc7947 */ /* 0x000fc0000383ffff */
[----:B------:R-:W-:-:S00]  /*0660*/  NOP ;  /* 0x0000000000007918 */ /* 0x000fc00000000000 */
        /* <DEDUP_REMOVED lines=9> */
.L_x_1:


//--------------------- .nv.shared.triton_poi_fused_convolution_12 --------------------------
	.section	.nv.shared.triton_poi_fused_convolution_12,"aw",@nobits
	.sectionflags	@""
	.align	16
	.zero		1024


//--------------------- .nv.constant0.triton_poi_fused_convolution_12 --------------------------
	.section	.nv.constant0.triton_poi_fused_convolution_12,"a",@progbits
	.sectionflags	@""
	.align	4
.nv.constant0.triton_poi_fused_convolution_12:
	.zero		560
